//
// Generated by NVIDIA NVVM Compiler
//
// Compiler Build ID: CL-36424714
// Cuda compilation tools, release 13.0, V13.0.88
// Based on NVVM 20.0.0
//

.version 9.0
.target sm_100
.address_size 64

	// .globl	_Z13writeGlobalIDPi

.visible .entry _Z13writeGlobalIDPi(
	.param .u64 .ptr .align 1 _Z13writeGlobalIDPi_param_0
)
{
	.reg .b32 	%r<5>;
	.reg .b64 	%rd<5>;

	ld.param.u64 	%rd1, [_Z13writeGlobalIDPi_param_0];
	cvta.to.global.u64 	%rd2, %rd1;
	mov.u32 	%r1, %ctaid.x;
	mov.u32 	%r2, %ntid.x;
	mov.u32 	%r3, %tid.x;
	mad.lo.s32 	%r4, %r1, %r2, %r3;
	mul.wide.s32 	%rd3, %r4, 4;
	add.s64 	%rd4, %rd2, %rd3;
	st.global.u32 	[%rd4], %r4;
	ret;

}


// ===== COMPILED SASS (sm_100) =====

	.target	sm_100

	.elftype	@"ET_EXEC"


//--------------------- .note.nv.tkinfo           --------------------------
	.section	.note.nv.tkinfo,"",@"SHT_NOTE"
	.sectionflags	@"SHF_NOTE_NV_TKINFO"
	.tkinfo
        /*0018*/ 	.word	0x00000002
        /*0030*/ 	.string	""
        /*0030*/ 	.string	"ptxas"
        /*0030*/ 	.string	"Cuda compilation tools, release 13.0, V13.0.88"
        /*0030*/ 	.string	"Build cuda_13.0.r13.0/compiler.36424714_0"
        /*0030*/ 	.string	"-arch sm_100 -m 64 "



//--------------------- .note.nv.cuinfo           --------------------------
	.section	.note.nv.cuinfo,"",@"SHT_NOTE"
	.sectionflags	@"SHF_NOTE_NV_CUINFO"
        /*0018*/ 	.short	0x0002
        /*001a*/ 	.short	0x0064
        /*001c*/ 	.short	0x0082
	.zero		2


//--------------------- .nv.info                  --------------------------
	.section	.nv.info,"",@"SHT_CUDA_INFO"
	.align	4


	//----- nvinfo : EIATTR_REGCOUNT
	.align		4
        /*0000*/ 	.byte	0x04, 0x2f
        /*0002*/ 	.short	(.L_1 - .L_0)
	.align		4
.L_0:
        /*0004*/ 	.word	index@(_Z13writeGlobalIDPi)
        /*0008*/ 	.word	0x00000008


	//----- nvinfo : EIATTR_FRAME_SIZE
	.align		4
.L_1:
        /*000c*/ 	.byte	0x04, 0x11
        /*000e*/ 	.short	(.L_3 - .L_2)
	.align		4
.L_2:
        /*0010*/ 	.word	index@(_Z13writeGlobalIDPi)
        /*0014*/ 	.word	0x00000000


	//----- nvinfo : EIATTR_MIN_STACK_SIZE
	.align		4
.L_3:
        /*0018*/ 	.byte	0x04, 0x12
        /*001a*/ 	.short	(.L_5 - .L_4)
	.align		4
.L_4:
        /*001c*/ 	.word	index@(_Z13writeGlobalIDPi)
        /*0020*/ 	.word	0x00000000
.L_5:


//--------------------- .nv.compat                --------------------------
	.section	.nv.compat,"",@"SHT_CUDA_COMPAT_INFO"
	.align	4
        /*0000*/ 	.byte	0x02, 0x09, 0x00, 0x00, 0x02, 0x02, 0x01, 0x00, 0x02, 0x05, 0x05, 0x00, 0x03, 0x07, 0x01, 0x01
        /*0010*/ 	.byte	0x02, 0x03, 0x00, 0x00, 0x02, 0x06, 0x01, 0x00, 0x04, 0x0b, 0x08, 0x00, 0x09, 0x00, 0x00, 0x00
        /*0020*/ 	.byte	0x00, 0x00, 0x00, 0x00


//--------------------- .nv.info._Z13writeGlobalIDPi --------------------------
	.section	.nv.info._Z13writeGlobalIDPi,"",@"SHT_CUDA_INFO"
	.sectionflags	@""
	.align	4


	//----- nvinfo : EIATTR_CUDA_API_VERSION
	.align		4
        /*0000*/ 	.byte	0x04, 0x37
        /*0002*/ 	.short	(.L_7 - .L_6)
.L_6:
        /*0004*/ 	.word	0x00000082


	//----- nvinfo : EIATTR_KPARAM_INFO
	.align		4
.L_7:
        /*0008*/ 	.byte	0x04, 0x17
        /*000a*/ 	.short	(.L_9 - .L_8)
.L_8:
        /*000c*/ 	.word	0x00000000
        /*0010*/ 	.short	0x0000
        /*0012*/ 	.short	0x0000
        /*0014*/ 	.byte	0x00, 0xf5, 0x21, 0x00


	//----- nvinfo : EIATTR_SPARSE_MMA_MASK
	.align		4
.L_9:
        /*0018*/ 	.byte	0x03, 0x50
        /*001a*/ 	.short	0x0000


	//----- nvinfo : EIATTR_MAXREG_COUNT
	.align		4
        /*001c*/ 	.byte	0x03, 0x1b
        /*001e*/ 	.short	0x00ff


	//----- nvinfo : EIATTR_MERCURY_ISA_VERSION
	.align		4
        /*0020*/ 	.byte	0x03, 0x5f
        /*0022*/ 	.short	0x0101


	//----- nvinfo : EIATTR_VRC_CTA_INIT_COUNT
	.align		4
        /*0024*/ 	.byte	0x02, 0x4a
	.zero		1
	.zero		1


	//----- nvinfo : EIATTR_EXIT_INSTR_OFFSETS
	.align		4
        /*0028*/ 	.byte	0x04, 0x1c
        /*002a*/ 	.short	(.L_11 - .L_10)


	//   ....[0]....
.L_10:
        /*002c*/ 	.word	0x00000090


	//----- nvinfo : EIATTR_CBANK_PARAM_SIZE
	.align		4
.L_11:
        /*0030*/ 	.byte	0x03, 0x19
        /*0032*/ 	.short	0x0008


	//----- nvinfo : EIATTR_PARAM_CBANK
	.align		4
        /*0034*/ 	.byte	0x04, 0x0a
        /*0036*/ 	.short	(.L_13 - .L_12)
	.align		4
.L_12:
        /*0038*/ 	.word	index@(.nv.constant0._Z13writeGlobalIDPi)
        /*003c*/ 	.short	0x0380
        /*003e*/ 	.short	0x0008


	//----- nvinfo : EIATTR_SW_WAR
	.align		4
.L_13:
        /*0040*/ 	.byte	0x04, 0x36
        /*0042*/ 	.short	(.L_15 - .L_14)
.L_14:
        /*0044*/ 	.word	0x00000008
.L_15:


//--------------------- .nv.callgraph             --------------------------
	.section	.nv.callgraph,"",@"SHT_CUDA_CALLGRAPH"
	.align	4
	.sectionentsize	8
	.align		4
        /*0000*/ 	.word	0x00000000
	.align		4
        /*0004*/ 	.word	0xffffffff
	.align		4
        /*0008*/ 	.word	0x00000000
	.align		4
        /*000c*/ 	.word	0xfffffffe
	.align		4
        /*0010*/ 	.word	0x00000000
	.align		4
        /*0014*/ 	.word	0xfffffffd
	.align		4
        /*0018*/ 	.word	0x00000000
	.align		4
        /*001c*/ 	.word	0xfffffffc


//--------------------- .text._Z13writeGlobalIDPi --------------------------
	.section	.text._Z13writeGlobalIDPi,"ax",@progbits
	.align	128
        .global         _Z13writeGlobalIDPi
        .type           _Z13writeGlobalIDPi,@function
        .size           _Z13writeGlobalIDPi,(.L_x_1 - _Z13writeGlobalIDPi)
        .other          _Z13writeGlobalIDPi,@"STO_CUDA_ENTRY STV_DEFAULT"
_Z13writeGlobalIDPi:
.text._Z13writeGlobalIDPi:
[----:B------:R-:W-:Y:S01]  /*0000*/  LDC R1, c[0x0][0x37c] ;  /* 0x0000df00ff017b82 */ /* 0x000fe20000000800 */
[----:B------:R-:W0:Y:S07]  /*0010*/  S2R R0, SR_TID.X ;  /* 0x0000000000007919 */ /* 0x000e2e0000002100 */
[----:B------:R-:W0:Y:S01]  /*0020*/  S2UR UR6, SR_CTAID.X ;  /* 0x00000000000679c3 */ /* 0x000e220000002500 */
[----:B------:R-:W1:Y:S07]  /*0030*/  LDCU.64 UR4, c[0x0][0x358] ;  /* 0x00006b00ff0477ac */ /* 0x000e6e0008000a00 */
[----:B------:R-:W0:Y:S08]  /*0040*/  LDC R5, c[0x0][0x360] ;  /* 0x0000d800ff057b82 */ /* 0x000e300000000800 */
[----:B------:R-:W2:Y:S01]  /*0050*/  LDC.64 R2, c[0x0][0x380] ;  /* 0x0000e000ff027b82 */ /* 0x000ea20000000a00 */
[----:B0-----:R-:W-:-:S04]  /*0060*/  IMAD R5, R5, UR6, R0 ;  /* 0x0000000605057c24 */ /* 0x001fc8000f8e0200 */
[----:B--2---:R-:W-:-:S05]  /*0070*/  IMAD.WIDE R2, R5, 0x4, R2 ;  /* 0x0000000405027825 */ /* 0x004fca00078e0202 */
[----:B-1----:R-:W-:Y:S01]  /*0080*/  STG.E desc[UR4][R2.64], R5 ;  /* 0x0000000502007986 */ /* 0x002fe2000c101904 */
[----:B------:R-:W-:Y:S05]  /*0090*/  EXIT ;  /* 0x000000000000794d */ /* 0x000fea0003800000 */
.L_x_0:
[----:B------:R-:W-:-:S00]  /*00a0*/  BRA `(.L_x_0) ;  /* 0xfffffffc00fc7947 */ /* 0x000fc0000383ffff */
[----:B------:R-:W-:-:S00]  /*00b0*/  NOP ;  /* 0x0000000000007918 */ /* 0x000fc00000000000 */
        /* <DEDUP_REMOVED lines=12> */
.L_x_1:


//--------------------- .nv.shared.reserved.0     --------------------------
	.section	.nv.shared.reserved.0,"aw",@nobits
	.weak		__nv_reservedSMEM_offset_0_alias
	.size		__nv_reservedSMEM_offset_0_alias, 0, 64
	.other		__nv_reservedSMEM_offset_0_alias,@"STO_CUDA_RESERVED_SHARED STV_DEFAULT"
__nv_reservedSMEM_offset_0_alias:
	.zero		0
	.zero		64


//--------------------- .nv.constant0._Z13writeGlobalIDPi --------------------------
	.section	.nv.constant0._Z13writeGlobalIDPi,"a",@progbits
	.sectionflags	@""
	.align	4
.nv.constant0._Z13writeGlobalIDPi:
	.zero		904


//--------------------- SYMBOLS --------------------------

	.type		.nv.reservedSmem.offset0,@object
	.size		.nv.reservedSmem.offset0,0x4
